//
// Generated by NVIDIA NVVM Compiler
//
// Compiler Build ID: CL-36424714
// Cuda compilation tools, release 13.0, V13.0.88
// Based on NVVM 20.0.0
//

.version 9.0
.target sm_100
.address_size 64

	// .globl	_Z20matrixMultiplyKernelPfS_S_i
// _ZZ20matrixMultiplyKernelPfS_S_iE4Asub has been demoted
// _ZZ20matrixMultiplyKernelPfS_S_iE4Bsub has been demoted

.visible .entry _Z20matrixMultiplyKernelPfS_S_i(
	.param .u64 .ptr .align 1 _Z20matrixMultiplyKernelPfS_S_i_param_0,
	.param .u64 .ptr .align 1 _Z20matrixMultiplyKernelPfS_S_i_param_1,
	.param .u64 .ptr .align 1 _Z20matrixMultiplyKernelPfS_S_i_param_2,
	.param .u32 _Z20matrixMultiplyKernelPfS_S_i_param_3
)
{
	.reg .pred 	%p<8>;
	.reg .b32 	%r<43>;
	.reg .b32 	%f<63>;
	.reg .b64 	%rd<13>;
	// demoted variable
	.shared .align 4 .b8 _ZZ20matrixMultiplyKernelPfS_S_iE4Asub[1024];
	// demoted variable
	.shared .align 4 .b8 _ZZ20matrixMultiplyKernelPfS_S_iE4Bsub[1024];
	ld.param.u64 	%rd4, [_Z20matrixMultiplyKernelPfS_S_i_param_0];
	ld.param.u64 	%rd5, [_Z20matrixMultiplyKernelPfS_S_i_param_1];
	ld.param.u64 	%rd6, [_Z20matrixMultiplyKernelPfS_S_i_param_2];
	ld.param.u32 	%r24, [_Z20matrixMultiplyKernelPfS_S_i_param_3];
	mov.u32 	%r38, %tid.x;
	mov.u32 	%r40, %tid.y;
	mov.u32 	%r25, %ctaid.y;
	shl.b32 	%r26, %r25, 4;
	add.s32 	%r3, %r26, %r40;
	mov.u32 	%r27, %ctaid.x;
	shl.b32 	%r4, %r27, 4;
	add.s32 	%r5, %r4, %r38;
	setp.lt.s32 	%p1, %r24, 1;
	mov.f32 	%f62, 0f00000000;
	@%p1 bra 	$L__BB0_7;
	add.s32 	%r28, %r24, 15;
	shr.u32 	%r29, %r28, 4;
	shl.b32 	%r30, %r40, 6;
	mov.u32 	%r31, _ZZ20matrixMultiplyKernelPfS_S_iE4Asub;
	add.s32 	%r6, %r31, %r30;
	shl.b32 	%r32, %r38, 2;
	add.s32 	%r7, %r6, %r32;
	mov.u32 	%r33, _ZZ20matrixMultiplyKernelPfS_S_iE4Bsub;
	add.s32 	%r9, %r33, %r32;
	add.s32 	%r8, %r9, %r30;
	neg.s32 	%r42, %r29;
	mad.lo.s32 	%r34, %r40, %r24, %r38;
	add.s32 	%r41, %r34, %r4;
	shl.b32 	%r12, %r24, 4;
	mad.lo.s32 	%r39, %r24, %r3, %r38;
	cvta.to.global.u64 	%rd1, %rd4;
	cvta.to.global.u64 	%rd2, %rd5;
	mov.f32 	%f62, 0f00000000;
$L__BB0_2:
	setp.ge.u32 	%p2, %r3, %r24;
	mul.wide.s32 	%rd7, %r39, 4;
	add.s64 	%rd3, %rd1, %rd7;
	setp.ge.s32 	%p3, %r38, %r24;
	mov.f32 	%f60, 0f00000000;
	or.pred  	%p4, %p2, %p3;
	@%p4 bra 	$L__BB0_4;
	ld.global.f32 	%f60, [%rd3];
$L__BB0_4:
	st.shared.f32 	[%r7], %f60;
	max.s32 	%r35, %r5, %r40;
	setp.ge.s32 	%p5, %r35, %r24;
	mov.f32 	%f61, 0f00000000;
	@%p5 bra 	$L__BB0_6;
	mul.wide.s32 	%rd8, %r41, 4;
	add.s64 	%rd9, %rd2, %rd8;
	ld.global.f32 	%f61, [%rd9];
$L__BB0_6:
	st.shared.f32 	[%r8], %f61;
	bar.sync 	0;
	ld.shared.f32 	%f12, [%r6];
	ld.shared.f32 	%f13, [%r9];
	fma.rn.f32 	%f14, %f12, %f13, %f62;
	ld.shared.f32 	%f15, [%r6+4];
	ld.shared.f32 	%f16, [%r9+64];
	fma.rn.f32 	%f17, %f15, %f16, %f14;
	ld.shared.f32 	%f18, [%r6+8];
	ld.shared.f32 	%f19, [%r9+128];
	fma.rn.f32 	%f20, %f18, %f19, %f17;
	ld.shared.f32 	%f21, [%r6+12];
	ld.shared.f32 	%f22, [%r9+192];
	fma.rn.f32 	%f23, %f21, %f22, %f20;
	ld.shared.f32 	%f24, [%r6+16];
	ld.shared.f32 	%f25, [%r9+256];
	fma.rn.f32 	%f26, %f24, %f25, %f23;
	ld.shared.f32 	%f27, [%r6+20];
	ld.shared.f32 	%f28, [%r9+320];
	fma.rn.f32 	%f29, %f27, %f28, %f26;
	ld.shared.f32 	%f30, [%r6+24];
	ld.shared.f32 	%f31, [%r9+384];
	fma.rn.f32 	%f32, %f30, %f31, %f29;
	ld.shared.f32 	%f33, [%r6+28];
	ld.shared.f32 	%f34, [%r9+448];
	fma.rn.f32 	%f35, %f33, %f34, %f32;
	ld.shared.f32 	%f36, [%r6+32];
	ld.shared.f32 	%f37, [%r9+512];
	fma.rn.f32 	%f38, %f36, %f37, %f35;
	ld.shared.f32 	%f39, [%r6+36];
	ld.shared.f32 	%f40, [%r9+576];
	fma.rn.f32 	%f41, %f39, %f40, %f38;
	ld.shared.f32 	%f42, [%r6+40];
	ld.shared.f32 	%f43, [%r9+640];
	fma.rn.f32 	%f44, %f42, %f43, %f41;
	ld.shared.f32 	%f45, [%r6+44];
	ld.shared.f32 	%f46, [%r9+704];
	fma.rn.f32 	%f47, %f45, %f46, %f44;
	ld.shared.f32 	%f48, [%r6+48];
	ld.shared.f32 	%f49, [%r9+768];
	fma.rn.f32 	%f50, %f48, %f49, %f47;
	ld.shared.f32 	%f51, [%r6+52];
	ld.shared.f32 	%f52, [%r9+832];
	fma.rn.f32 	%f53, %f51, %f52, %f50;
	ld.shared.f32 	%f54, [%r6+56];
	ld.shared.f32 	%f55, [%r9+896];
	fma.rn.f32 	%f56, %f54, %f55, %f53;
	ld.shared.f32 	%f57, [%r6+60];
	ld.shared.f32 	%f58, [%r9+960];
	fma.rn.f32 	%f62, %f57, %f58, %f56;
	bar.sync 	0;
	add.s32 	%r42, %r42, 1;
	setp.ne.s32 	%p6, %r42, 0;
	add.s32 	%r41, %r41, %r12;
	add.s32 	%r40, %r40, 16;
	add.s32 	%r39, %r39, 16;
	add.s32 	%r38, %r38, 16;
	@%p6 bra 	$L__BB0_2;
$L__BB0_7:
	max.s32 	%r36, %r3, %r5;
	setp.ge.s32 	%p7, %r36, %r24;
	@%p7 bra 	$L__BB0_9;
	mad.lo.s32 	%r37, %r24, %r3, %r5;
	cvta.to.global.u64 	%rd10, %rd6;
	mul.wide.s32 	%rd11, %r37, 4;
	add.s64 	%rd12, %rd10, %rd11;
	st.global.f32 	[%rd12], %f62;
$L__BB0_9:
	ret;

}


// ===== COMPILED SASS (sm_100) =====

	.target	sm_100

	.elftype	@"ET_EXEC"


//--------------------- .note.nv.tkinfo           --------------------------
	.section	.note.nv.tkinfo,"",@"SHT_NOTE"
	.sectionflags	@"SHF_NOTE_NV_TKINFO"
	.tkinfo
        /*0018*/ 	.word	0x00000002
        /*0030*/ 	.string	""
        /*0030*/ 	.string	"ptxas"
        /*0030*/ 	.string	"Cuda compilation tools, release 13.0, V13.0.88"
        /*0030*/ 	.string	"Build cuda_13.0.r13.0/compiler.36424714_0"
        /*0030*/ 	.string	"-arch sm_100 -m 64 "



//--------------------- .note.nv.cuinfo           --------------------------
	.section	.note.nv.cuinfo,"",@"SHT_NOTE"
	.sectionflags	@"SHF_NOTE_NV_CUINFO"
        /*0018*/ 	.short	0x0002
        /*001a*/ 	.short	0x0064
        /*001c*/ 	.short	0x0082
	.zero		2


//--------------------- .nv.info                  --------------------------
	.section	.nv.info,"",@"SHT_CUDA_INFO"
	.align	4


	//----- nvinfo : EIATTR_REGCOUNT
	.align		4
        /*0000*/ 	.byte	0x04, 0x2f
        /*0002*/ 	.short	(.L_1 - .L_0)
	.align		4
.L_0:
        /*0004*/ 	.word	index@(_Z20matrixMultiplyKernelPfS_S_i)
        /*0008*/ 	.word	0x00000020


	//----- nvinfo : EIATTR_FRAME_SIZE
	.align		4
.L_1:
        /*000c*/ 	.byte	0x04, 0x11
        /*000e*/ 	.short	(.L_3 - .L_2)
	.align		4
.L_2:
        /*0010*/ 	.word	index@(_Z20matrixMultiplyKernelPfS_S_i)
        /*0014*/ 	.word	0x00000000


	//----- nvinfo : EIATTR_MIN_STACK_SIZE
	.align		4
.L_3:
        /*0018*/ 	.byte	0x04, 0x12
        /*001a*/ 	.short	(.L_5 - .L_4)
	.align		4
.L_4:
        /*001c*/ 	.word	index@(_Z20matrixMultiplyKernelPfS_S_i)
        /*0020*/ 	.word	0x00000000
.L_5:


//--------------------- .nv.compat                --------------------------
	.section	.nv.compat,"",@"SHT_CUDA_COMPAT_INFO"
	.align	4
        /*0000*/ 	.byte	0x02, 0x09, 0x00, 0x00, 0x02, 0x02, 0x01, 0x00, 0x02, 0x05, 0x05, 0x00, 0x03, 0x07, 0x01, 0x01
        /*0010*/ 	.byte	0x02, 0x03, 0x00, 0x00, 0x02, 0x06, 0x01, 0x00, 0x04, 0x0b, 0x08, 0x00, 0x09, 0x00, 0x00, 0x00
        /*0020*/ 	.byte	0x00, 0x00, 0x00, 0x00


//--------------------- .nv.info._Z20matrixMultiplyKernelPfS_S_i --------------------------
	.section	.nv.info._Z20matrixMultiplyKernelPfS_S_i,"",@"SHT_CUDA_INFO"
	.sectionflags	@""
	.align	4


	//----- nvinfo : EIATTR_CUDA_API_VERSION
	.align		4
        /*0000*/ 	.byte	0x04, 0x37
        /*0002*/ 	.short	(.L_7 - .L_6)
.L_6:
        /*0004*/ 	.word	0x00000082


	//----- nvinfo : EIATTR_KPARAM_INFO
	.align		4
.L_7:
        /*0008*/ 	.byte	0x04, 0x17
        /*000a*/ 	.short	(.L_9 - .L_8)
.L_8:
        /*000c*/ 	.word	0x00000000
        /*0010*/ 	.short	0x0003
        /*0012*/ 	.short	0x0018
        /*0014*/ 	.byte	0x00, 0xf0, 0x11, 0x00


	//----- nvinfo : EIATTR_KPARAM_INFO
	.align		4
.L_9:
        /*0018*/ 	.byte	0x04, 0x17
        /*001a*/ 	.short	(.L_11 - .L_10)
.L_10:
        /*001c*/ 	.word	0x00000000
        /*0020*/ 	.short	0x0002
        /*0022*/ 	.short	0x0010
        /*0024*/ 	.byte	0x00, 0xf5, 0x21, 0x00


	//----- nvinfo : EIATTR_KPARAM_INFO
	.align		4
.L_11:
        /*0028*/ 	.byte	0x04, 0x17
        /*002a*/ 	.short	(.L_13 - .L_12)
.L_12:
        /*002c*/ 	.word	0x00000000
        /*0030*/ 	.short	0x0001
        /*0032*/ 	.short	0x0008
        /*0034*/ 	.byte	0x00, 0xf5, 0x21, 0x00


	//----- nvinfo : EIATTR_KPARAM_INFO
	.align		4
.L_13:
        /*0038*/ 	.byte	0x04, 0x17
        /*003a*/ 	.short	(.L_15 - .L_14)
.L_14:
        /*003c*/ 	.word	0x00000000
        /*0040*/ 	.short	0x0000
        /*0042*/ 	.short	0x0000
        /*0044*/ 	.byte	0x00, 0xf5, 0x21, 0x00


	//----- nvinfo : EIATTR_SPARSE_MMA_MASK
	.align		4
.L_15:
        /*0048*/ 	.byte	0x03, 0x50
        /*004a*/ 	.short	0x0000


	//----- nvinfo : EIATTR_MAXREG_COUNT
	.align		4
        /*004c*/ 	.byte	0x03, 0x1b
        /*004e*/ 	.short	0x00ff


	//----- nvinfo : EIATTR_NUM_BARRIERS
	.align		4
        /*0050*/ 	.byte	0x02, 0x4c
        /*0052*/ 	.byte	0x01
	.zero		1


	//----- nvinfo : EIATTR_MERCURY_ISA_VERSION
	.align		4
        /*0054*/ 	.byte	0x03, 0x5f
        /*0056*/ 	.short	0x0101


	//----- nvinfo : EIATTR_VRC_CTA_INIT_COUNT
	.align		4
        /*0058*/ 	.byte	0x02, 0x4a
	.zero		1
	.zero		1


	//----- nvinfo : EIATTR_EXIT_INSTR_OFFSETS
	.align		4
        /*005c*/ 	.byte	0x04, 0x1c
        /*005e*/ 	.short	(.L_17 - .L_16)


	//   ....[0]....
.L_16:
        /*0060*/ 	.word	0x000005c0


	//   ....[1]....
        /*0064*/ 	.word	0x00000610


	//----- nvinfo : EIATTR_CBANK_PARAM_SIZE
	.align		4
.L_17:
        /*0068*/ 	.byte	0x03, 0x19
        /*006a*/ 	.short	0x001c


	//----- nvinfo : EIATTR_PARAM_CBANK
	.align		4
        /*006c*/ 	.byte	0x04, 0x0a
        /*006e*/ 	.short	(.L_19 - .L_18)
	.align		4
.L_18:
        /*0070*/ 	.word	index@(.nv.constant0._Z20matrixMultiplyKernelPfS_S_i)
        /*0074*/ 	.short	0x0380
        /*0076*/ 	.short	0x001c


	//----- nvinfo : EIATTR_SW_WAR
	.align		4
.L_19:
        /*0078*/ 	.byte	0x04, 0x36
        /*007a*/ 	.short	(.L_21 - .L_20)
.L_20:
        /*007c*/ 	.word	0x00000008
.L_21:


//--------------------- .nv.callgraph             --------------------------
	.section	.nv.callgraph,"",@"SHT_CUDA_CALLGRAPH"
	.align	4
	.sectionentsize	8
	.align		4
        /*0000*/ 	.word	0x00000000
	.align		4
        /*0004*/ 	.word	0xffffffff
	.align		4
        /*0008*/ 	.word	0x00000000
	.align		4
        /*000c*/ 	.word	0xfffffffe
	.align		4
        /*0010*/ 	.word	0x00000000
	.align		4
        /*0014*/ 	.word	0xfffffffd
	.align		4
        /*0018*/ 	.word	0x00000000
	.align		4
        /*001c*/ 	.word	0xfffffffc


//--------------------- .text._Z20matrixMultiplyKernelPfS_S_i --------------------------
	.section	.text._Z20matrixMultiplyKernelPfS_S_i,"ax",@progbits
	.align	128
        .global         _Z20matrixMultiplyKernelPfS_S_i
        .type           _Z20matrixMultiplyKernelPfS_S_i,@function
        .size           _Z20matrixMultiplyKernelPfS_S_i,(.L_x_3 - _Z20matrixMultiplyKernelPfS_S_i)
        .other          _Z20matrixMultiplyKernelPfS_S_i,@"STO_CUDA_ENTRY STV_DEFAULT"
_Z20matrixMultiplyKernelPfS_S_i:
.text._Z20matrixMultiplyKernelPfS_S_i:
[----:B------:R-:W-:Y:S01]  /*0000*/  LDC R1, c[0x0][0x37c] ;  /* 0x0000df00ff017b82 */ /* 0x000fe20000000800 */
[----:B------:R-:W0:Y:S01]  /*0010*/  LDCU UR4, c[0x0][0x398] ;  /* 0x00007300ff0477ac */ /* 0x000e220008000800 */
[----:B------:R-:W1:Y:S01]  /*0020*/  S2R R2, SR_TID.Y ;  /* 0x0000000000027919 */ /* 0x000e620000002200 */
[----:B------:R-:W-:Y:S01]  /*0030*/  HFMA2 R25, -RZ, RZ, 0, 0 ;  /* 0x00000000ff197431 */ /* 0x000fe200000001ff */
[----:B------:R-:W2:Y:S01]  /*0040*/  LDCU.64 UR8, c[0x0][0x358] ;  /* 0x00006b00ff0877ac */ /* 0x000ea20008000a00 */
[----:B------:R-:W1:Y:S01]  /*0050*/  S2R R5, SR_CTAID.Y ;  /* 0x0000000000057919 */ /* 0x000e620000002600 */
[----:B------:R-:W3:Y:S01]  /*0060*/  S2R R3, SR_TID.X ;  /* 0x0000000000037919 */ /* 0x000ee20000002100 */
[----:B------:R-:W3:Y:S01]  /*0070*/  S2R R10, SR_CTAID.X ;  /* 0x00000000000a7919 */ /* 0x000ee20000002500 */
[----:B0-----:R-:W-:-:S04]  /*0080*/  MOV R6, UR4 ;  /* 0x0000000400067c02 */ /* 0x001fc80008000f00 */
[----:B------:R-:W-:Y:S02]  /*0090*/  ISETP.GE.AND P0, PT, R6, 0x1, PT ;  /* 0x000000010600780c */ /* 0x000fe40003f06270 */
[----:B-1----:R-:W-:Y:S02]  /*00a0*/  LEA R4, R5, R2, 0x4 ;  /* 0x0000000205047211 */ /* 0x002fe400078e20ff */
[----:B---3--:R-:W-:-:S09]  /*00b0*/  LEA R5, R10, R3, 0x4 ;  /* 0x000000030a057211 */ /* 0x008fd200078e20ff */
[----:B--2---:R-:W-:Y:S05]  /*00c0*/  @!P0 BRA `(.L_x_0) ;  /* 0x0000000400348947 */ /* 0x004fea0003800000 */
[----:B------:R-:W0:Y:S01]  /*00d0*/  S2UR UR6, SR_CgaCtaId ;  /* 0x00000000000679c3 */ /* 0x000e220000008800 */
[----:B------:R-:W-:Y:S01]  /*00e0*/  UMOV UR4, 0x400 ;  /* 0x0000040000047882 */ /* 0x000fe20000000000 */
[----:B------:R-:W-:Y:S01]  /*00f0*/  IADD3 R8, PT, PT, R6, 0xf, RZ ;  /* 0x0000000f06087810 */ /* 0x000fe20007ffe0ff */
[----:B------:R-:W-:Y:S01]  /*0100*/  UIADD3 UR5, UPT, UPT, UR4, 0x400, URZ ;  /* 0x0000040004057890 */ /* 0x000fe2000fffe0ff */
[-CC-:B------:R-:W-:Y:S01]  /*0110*/  IMAD R7, R2, R6.reuse, R3.reuse ;  /* 0x0000000602077224 */ /* 0x180fe200078e0203 */
[----:B------:R-:W-:Y:S01]  /*0120*/  MOV R25, RZ ;  /* 0x000000ff00197202 */ /* 0x000fe20000000f00 */
[----:B------:R-:W-:Y:S01]  /*0130*/  IMAD R18, R4, R6, R3 ;  /* 0x0000000604127224 */ /* 0x000fe200078e0203 */
[----:B------:R-:W-:Y:S01]  /*0140*/  SHF.R.U32.HI R8, RZ, 0x4, R8 ;  /* 0x00000004ff087819 */ /* 0x000fe20000011608 */
[----:B------:R-:W1:Y:S01]  /*0150*/  LDC R0, c[0x0][0x398] ;  /* 0x0000e600ff007b82 */ /* 0x000e620000000800 */
[----:B------:R-:W-:Y:S02]  /*0160*/  IMAD R7, R10, 0x10, R7 ;  /* 0x000000100a077824 */ /* 0x000fe400078e0207 */
[----:B------:R-:W-:-:S05]  /*0170*/  IADD3 R19, PT, PT, -R8, RZ, RZ ;  /* 0x000000ff08137210 */ /* 0x000fca0007ffe1ff */
[----:B------:R-:W2:Y:S01]  /*0180*/  LDC.64 R22, c[0x0][0x380] ;  /* 0x0000e000ff167b82 */ /* 0x000ea20000000a00 */
[----:B0-----:R-:W-:Y:S02]  /*0190*/  ULEA UR5, UR6, UR5, 0x18 ;  /* 0x0000000506057291 */ /* 0x001fe4000f8ec0ff */
[----:B------:R-:W-:-:S04]  /*01a0*/  ULEA UR4, UR6, UR4, 0x18 ;  /* 0x0000000406047291 */ /* 0x000fc8000f8ec0ff */
[----:B------:R-:W-:Y:S02]  /*01b0*/  LEA R17, R3, UR5, 0x2 ;  /* 0x0000000503117c11 */ /* 0x000fe4000f8e10ff */
[----:B------:R-:W-:-:S03]  /*01c0*/  LEA R16, R2, UR4, 0x6 ;  /* 0x0000000402107c11 */ /* 0x000fc6000f8e30ff */
[----:B------:R-:W-:Y:S01]  /*01d0*/  IMAD R21, R2, 0x40, R17 ;  /* 0x0000004002157824 */ /* 0x000fe200078e0211 */
[----:B------:R-:W-:-:S07]  /*01e0*/  LEA R20, R3, R16, 0x2 ;  /* 0x0000001003147211 */ /* 0x000fce00078e10ff */
.L_x_1:
[----:B-1----:R-:W-:Y:S01]  /*01f0*/  MOV R6, R0 ;  /* 0x0000000000067202 */ /* 0x002fe20000000f00 */
[----:B------:R-:W-:Y:S01]  /*0200*/  HFMA2 R29, -RZ, RZ, 0, 0 ;  /* 0x00000000ff1d7431 */ /* 0x000fe200000001ff */
[----:B------:R-:W-:Y:S02]  /*0210*/  VIMNMX R9, PT, PT, R5, R2, !PT ;  /* 0x0000000205097248 */ /* 0x000fe40007fe0100 */
[-C--:B------:R-:W-:Y:S02]  /*0220*/  ISETP.GE.AND P0, PT, R3, R6.reuse, PT ;  /* 0x000000060300720c */ /* 0x080fe40003f06270 */
[-C--:B------:R-:W-:Y:S01]  /*0230*/  ISETP.GE.AND P1, PT, R9, R6.reuse, PT ;  /* 0x000000060900720c */ /* 0x080fe20003f26270 */
[----:B--2---:R-:W-:Y:S01]  /*0240*/  IMAD.WIDE R8, R18, 0x4, R22 ;  /* 0x0000000412087825 */ /* 0x004fe200078e0216 */
[----:B------:R-:W-:Y:S02]  /*0250*/  ISETP.GE.U32.OR P0, PT, R4, R6, P0 ;  /* 0x000000060400720c */ /* 0x000fe40000706470 */
[----:B------:R-:W-:-:S09]  /*0260*/  MOV R24, RZ ;  /* 0x000000ff00187202 */ /* 0x000fd20000000f00 */
[----:B------:R-:W0:Y:S02]  /*0270*/  @!P1 LDC.64 R10, c[0x0][0x388] ;  /* 0x0000e200ff0a9b82 */ /* 0x000e240000000a00 */
[----:B------:R-:W2:Y:S01]  /*0280*/  @!P0 LDG.E R29, desc[UR8][R8.64] ;  /* 0x00000008081d8981 */ /* 0x000ea2000c1e1900 */
[----:B0-----:R-:W-:-:S05]  /*0290*/  @!P1 IMAD.WIDE R10, R7, 0x4, R10 ;  /* 0x00000004070a9825 */ /* 0x001fca00078e020a */
[----:B------:R-:W3:Y:S01]  /*02a0*/  @!P1 LDG.E R24, desc[UR8][R10.64] ;  /* 0x000000080a189981 */ /* 0x000ee2000c1e1900 */
[----:B------:R-:W-:-:S05]  /*02b0*/  VIADD R19, R19, 0x1 ;  /* 0x0000000113137836 */ /* 0x000fca0000000000 */
[----:B------:R-:W-:Y:S02]  /*02c0*/  ISETP.NE.AND P0, PT, R19, RZ, PT ;  /* 0x000000ff1300720c */ /* 0x000fe40003f05270 */
[----:B------:R-:W-:Y:S02]  /*02d0*/  IADD3 R2, PT, PT, R2, 0x10, RZ ;  /* 0x0000001002027810 */ /* 0x000fe40007ffe0ff */
[----:B------:R-:W-:Y:S02]  /*02e0*/  IADD3 R18, PT, PT, R18, 0x10, RZ ;  /* 0x0000001012127810 */ /* 0x000fe40007ffe0ff */
[----:B------:R-:W-:Y:S02]  /*02f0*/  IADD3 R3, PT, PT, R3, 0x10, RZ ;  /* 0x0000001003037810 */ /* 0x000fe40007ffe0ff */
[----:B------:R-:W-:Y:S01]  /*0300*/  LEA R7, R6, R7, 0x4 ;  /* 0x0000000706077211 */ /* 0x000fe200078e20ff */
[----:B--2---:R-:W-:Y:S04]  /*0310*/  STS [R20], R29 ;  /* 0x0000001d14007388 */ /* 0x004fe80000000800 */
[----:B---3--:R-:W-:Y:S01]  /*0320*/  STS [R21], R24 ;  /* 0x0000001815007388 */ /* 0x008fe20000000800 */
[----:B------:R-:W-:Y:S06]  /*0330*/  BAR.SYNC.DEFER_BLOCKING 0x0 ;  /* 0x0000000000007b1d */ /* 0x000fec0000010000 */
[----:B------:R-:W-:Y:S04]  /*0340*/  LDS R26, [R17] ;  /* 0x00000000111a7984 */ /* 0x000fe80000000800 */
[----:B------:R-:W0:Y:S04]  /*0350*/  LDS.128 R12, [R16] ;  /* 0x00000000100c7984 */ /* 0x000e280000000c00 */
[----:B------:R-:W1:Y:S04]  /*0360*/  LDS R28, [R17+0x40] ;  /* 0x00004000111c7984 */ /* 0x000e680000000800 */
[----:B------:R-:W2:Y:S04]  /*0370*/  LDS R27, [R17+0x80] ;  /* 0x00008000111b7984 */ /* 0x000ea80000000800 */
[----:B------:R-:W-:Y:S04]  /*0380*/  LDS.128 R8, [R16+0x10] ;  /* 0x0000100010087984 */ /* 0x000fe80000000c00 */
[----:B------:R-:W-:Y:S01]  /*0390*/  LDS R24, [R17+0x140] ;  /* 0x0001400011187984 */ /* 0x000fe20000000800 */
[----:B0-----:R-:W-:-:S03]  /*03a0*/  FFMA R26, R12, R26, R25 ;  /* 0x0000001a0c1a7223 */ /* 0x001fc60000000019 */
[----:B------:R-:W0:Y:S01]  /*03b0*/  LDS R12, [R17+0xc0] ;  /* 0x0000c000110c7984 */ /* 0x000e220000000800 */
[----:B-1----:R-:W-:-:S03]  /*03c0*/  FFMA R26, R28, R13, R26 ;  /* 0x0000000d1c1a7223 */ /* 0x002fc6000000001a */
[----:B------:R-:W1:Y:S04]  /*03d0*/  LDS R13, [R17+0x100] ;  /* 0x00010000110d7984 */ /* 0x000e680000000800 */
[----:B------:R-:W3:Y:S01]  /*03e0*/  LDS R25, [R17+0x180] ;  /* 0x0001800011197984 */ /* 0x000ee20000000800 */
[----:B--2---:R-:W-:-:S04]  /*03f0*/  FFMA R27, R27, R14, R26 ;  /* 0x0000000e1b1b7223 */ /* 0x004fc8000000001a */
[----:B0-----:R-:W-:Y:S02]  /*0400*/  FFMA R15, R12, R15, R27 ;  /* 0x0000000f0c0f7223 */ /* 0x001fe4000000001b */
[----:B------:R-:W-:Y:S02]  /*0410*/  LDS R27, [R17+0x200] ;  /* 0x00020000111b7984 */ /* 0x000fe40000000800 */
[----:B-1----:R-:W-:Y:S02]  /*0420*/  FFMA R13, R8, R13, R15 ;  /* 0x0000000d080d7223 */ /* 0x002fe4000000000f */
[----:B------:R-:W0:Y:S02]  /*0430*/  LDS R8, [R17+0x1c0] ;  /* 0x0001c00011087984 */ /* 0x000e240000000800 */
[----:B------:R-:W-:Y:S02]  /*0440*/  FFMA R26, R24, R9, R13 ;  /* 0x00000009181a7223 */ /* 0x000fe4000000000d */
[----:B------:R-:W1:Y:S04]  /*0450*/  LDS.128 R12, [R16+0x20] ;  /* 0x00002000100c7984 */ /* 0x000e680000000c00 */
[----:B------:R-:W2:Y:S01]  /*0460*/  LDS R24, [R17+0x240] ;  /* 0x0002400011187984 */ /* 0x000ea20000000800 */
[----:B---3--:R-:W-:-:S03]  /*0470*/  FFMA R9, R25, R10, R26 ;  /* 0x0000000a19097223 */ /* 0x008fc6000000001a */
[----:B------:R-:W3:Y:S01]  /*0480*/  LDS R25, [R17+0x280] ;  /* 0x0002800011197984 */ /* 0x000ee20000000800 */
[----:B0-----:R-:W-:-:S04]  /*0490*/  FFMA R9, R8, R11, R9 ;  /* 0x0000000b08097223 */ /* 0x001fc80000000009 */
[----:B-1----:R-:W-:Y:S02]  /*04a0*/  FFMA R9, R12, R27, R9 ;  /* 0x0000001b0c097223 */ /* 0x002fe40000000009 */
[----:B------:R-:W0:Y:S02]  /*04b0*/  LDS R12, [R17+0x2c0] ;  /* 0x0002c000110c7984 */ /* 0x000e240000000800 */
[----:B--2---:R-:W-:Y:S02]  /*04c0*/  FFMA R24, R24, R13, R9 ;  /* 0x0000000d18187223 */ /* 0x004fe40000000009 */
[----:B------:R-:W-:Y:S04]  /*04d0*/  LDS R13, [R17+0x300] ;  /* 0x00030000110d7984 */ /* 0x000fe80000000800 */
[----:B------:R-:W1:Y:S01]  /*04e0*/  LDS.128 R8, [R16+0x30] ;  /* 0x0000300010087984 */ /* 0x000e620000000c00 */
[----:B---3--:R-:W-:-:S03]  /*04f0*/  FFMA R25, R25, R14, R24 ;  /* 0x0000000e19197223 */ /* 0x008fc60000000018 */
[----:B------:R-:W2:Y:S04]  /*0500*/  LDS R27, [R17+0x340] ;  /* 0x00034000111b7984 */ /* 0x000ea80000000800 */
[----:B------:R-:W3:Y:S04]  /*0510*/  LDS R24, [R17+0x380] ;  /* 0x0003800011187984 */ /* 0x000ee80000000800 */
[----:B------:R-:W4:Y:S01]  /*0520*/  LDS R14, [R17+0x3c0] ;  /* 0x0003c000110e7984 */ /* 0x000f220000000800 */
[----:B0-----:R-:W-:-:S04]  /*0530*/  FFMA R15, R12, R15, R25 ;  /* 0x0000000f0c0f7223 */ /* 0x001fc80000000019 */
[----:B-1----:R-:W-:-:S04]  /*0540*/  FFMA R8, R8, R13, R15 ;  /* 0x0000000d08087223 */ /* 0x002fc8000000000f */
[----:B--2---:R-:W-:-:S04]  /*0550*/  FFMA R9, R27, R9, R8 ;  /* 0x000000091b097223 */ /* 0x004fc80000000008 */
[----:B---3--:R-:W-:-:S04]  /*0560*/  FFMA R9, R24, R10, R9 ;  /* 0x0000000a18097223 */ /* 0x008fc80000000009 */
[----:B----4-:R-:W-:Y:S01]  /*0570*/  FFMA R25, R14, R11, R9 ;  /* 0x0000000b0e197223 */ /* 0x010fe20000000009 */
[----:B------:R-:W-:Y:S06]  /*0580*/  BAR.SYNC.DEFER_BLOCKING 0x0 ;  /* 0x0000000000007b1d */ /* 0x000fec0000010000 */
[----:B------:R-:W-:Y:S05]  /*0590*/  @P0 BRA `(.L_x_1) ;  /* 0xfffffffc00140947 */ /* 0x000fea000383ffff */
.L_x_0:
[----:B------:R-:W-:-:S04]  /*05a0*/  VIMNMX R3, PT, PT, R4, R5, !PT ;  /* 0x0000000504037248 */ /* 0x000fc80007fe0100 */
[----:B------:R-:W-:-:S13]  /*05b0*/  ISETP.GE.AND P0, PT, R3, R6, PT ;  /* 0x000000060300720c */ /* 0x000fda0003f06270 */
[----:B------:R-:W-:Y:S05]  /*05c0*/  @P0 EXIT ;  /* 0x000000000000094d */ /* 0x000fea0003800000 */
[----:B------:R-:W0:Y:S01]  /*05d0*/  LDC.64 R2, c[0x0][0x390] ;  /* 0x0000e400ff027b82 */ /* 0x000e220000000a00 */
[----:B------:R-:W-:-:S04]  /*05e0*/  IMAD R5, R4, R6, R5 ;  /* 0x0000000604057224 */ /* 0x000fc800078e0205 */
[----:B0-----:R-:W-:-:S05]  /*05f0*/  IMAD.WIDE R2, R5, 0x4, R2 ;  /* 0x0000000405027825 */ /* 0x001fca00078e0202 */
[----:B------:R-:W-:Y:S01]  /*0600*/  STG.E desc[UR8][R2.64], R25 ;  /* 0x0000001902007986 */ /* 0x000fe2000c101908 */
[----:B------:R-:W-:Y:S05]  /*0610*/  EXIT ;  /* 0x000000000000794d */ /* 0x000fea0003800000 */
.L_x_2:
[----:B------:R-:W-:-:S00]  /*0620*/  BRA `(.L_x_2) ;  /* 0xfffffffc00fc7947 */ /* 0x000fc0000383ffff */
[----:B------:R-:W-:-:S00]  /*0630*/  NOP ;  /* 0x0000000000007918 */ /* 0x000fc00000000000 */
        /* <DEDUP_REMOVED lines=12> */
.L_x_3:


//--------------------- .nv.shared._Z20matrixMultiplyKernelPfS_S_i --------------------------
	.section	.nv.shared._Z20matrixMultiplyKernelPfS_S_i,"aw",@nobits
	.sectionflags	@""
	.align	4
.nv.shared._Z20matrixMultiplyKernelPfS_S_i:
	.zero		3072


//--------------------- .nv.shared.reserved.0     --------------------------
	.section	.nv.shared.reserved.0,"aw",@nobits
	.weak		__nv_reservedSMEM_offset_0_alias
	.size		__nv_reservedSMEM_offset_0_alias, 0, 64
	.other		__nv_reservedSMEM_offset_0_alias,@"STO_CUDA_RESERVED_SHARED STV_DEFAULT"
__nv_reservedSMEM_offset_0_alias:
	.zero		0
	.zero		64


//--------------------- .nv.constant0._Z20matrixMultiplyKernelPfS_S_i --------------------------
	.section	.nv.constant0._Z20matrixMultiplyKernelPfS_S_i,"a",@progbits
	.sectionflags	@""
	.align	4
.nv.constant0._Z20matrixMultiplyKernelPfS_S_i:
	.zero		924


//--------------------- SYMBOLS --------------------------

	.type		.nv.reservedSmem.offset0,@object
	.size		.nv.reservedSmem.offset0,0x4
	.type		.nv.reservedSmem.cap,@object
	.size		.nv.reservedSmem.cap,0x4
